//
// Generated by NVIDIA NVVM Compiler
//
// Compiler Build ID: CL-36424714
// Cuda compilation tools, release 13.0, V13.0.88
// Based on NVVM 20.0.0
//

.version 9.0
.target sm_100
.address_size 64

	// .globl	_Z13reverse_arrayPfi

.visible .entry _Z13reverse_arrayPfi(
	.param .u64 .ptr .align 1 _Z13reverse_arrayPfi_param_0,
	.param .u32 _Z13reverse_arrayPfi_param_1
)
{
	.reg .pred 	%p<2>;
	.reg .b32 	%r<9>;
	.reg .b32 	%f<3>;
	.reg .b64 	%rd<7>;

	ld.param.u64 	%rd1, [_Z13reverse_arrayPfi_param_0];
	ld.param.u32 	%r2, [_Z13reverse_arrayPfi_param_1];
	mov.u32 	%r3, %tid.x;
	mov.u32 	%r4, %ntid.x;
	mov.u32 	%r5, %ctaid.x;
	mad.lo.s32 	%r1, %r4, %r5, %r3;
	shr.s32 	%r6, %r2, 1;
	setp.ge.s32 	%p1, %r1, %r6;
	@%p1 bra 	$L__BB0_2;
	cvta.to.global.u64 	%rd2, %rd1;
	mul.wide.s32 	%rd3, %r1, 4;
	add.s64 	%rd4, %rd2, %rd3;
	ld.global.f32 	%f1, [%rd4];
	not.b32 	%r7, %r1;
	add.s32 	%r8, %r2, %r7;
	mul.wide.s32 	%rd5, %r8, 4;
	add.s64 	%rd6, %rd2, %rd5;
	ld.global.f32 	%f2, [%rd6];
	st.global.f32 	[%rd4], %f2;
	st.global.f32 	[%rd6], %f1;
$L__BB0_2:
	ret;

}


// ===== COMPILED SASS (sm_100) =====

	.target	sm_100

	.elftype	@"ET_EXEC"


//--------------------- .note.nv.tkinfo           --------------------------
	.section	.note.nv.tkinfo,"",@"SHT_NOTE"
	.sectionflags	@"SHF_NOTE_NV_TKINFO"
	.tkinfo
        /*0018*/ 	.word	0x00000002
        /*0030*/ 	.string	""
        /*0030*/ 	.string	"ptxas"
        /*0030*/ 	.string	"Cuda compilation tools, release 13.0, V13.0.88"
        /*0030*/ 	.string	"Build cuda_13.0.r13.0/compiler.36424714_0"
        /*0030*/ 	.string	"-arch sm_100 -m 64 "



//--------------------- .note.nv.cuinfo           --------------------------
	.section	.note.nv.cuinfo,"",@"SHT_NOTE"
	.sectionflags	@"SHF_NOTE_NV_CUINFO"
        /*0018*/ 	.short	0x0002
        /*001a*/ 	.short	0x0064
        /*001c*/ 	.short	0x0082
	.zero		2


//--------------------- .nv.info                  --------------------------
	.section	.nv.info,"",@"SHT_CUDA_INFO"
	.align	4


	//----- nvinfo : EIATTR_REGCOUNT
	.align		4
        /*0000*/ 	.byte	0x04, 0x2f
        /*0002*/ 	.short	(.L_1 - .L_0)
	.align		4
.L_0:
        /*0004*/ 	.word	index@(_Z13reverse_arrayPfi)
        /*0008*/ 	.word	0x0000000c


	//----- nvinfo : EIATTR_FRAME_SIZE
	.align		4
.L_1:
        /*000c*/ 	.byte	0x04, 0x11
        /*000e*/ 	.short	(.L_3 - .L_2)
	.align		4
.L_2:
        /*0010*/ 	.word	index@(_Z13reverse_arrayPfi)
        /*0014*/ 	.word	0x00000000


	//----- nvinfo : EIATTR_MIN_STACK_SIZE
	.align		4
.L_3:
        /*0018*/ 	.byte	0x04, 0x12
        /*001a*/ 	.short	(.L_5 - .L_4)
	.align		4
.L_4:
        /*001c*/ 	.word	index@(_Z13reverse_arrayPfi)
        /*0020*/ 	.word	0x00000000
.L_5:


//--------------------- .nv.compat                --------------------------
	.section	.nv.compat,"",@"SHT_CUDA_COMPAT_INFO"
	.align	4
        /*0000*/ 	.byte	0x02, 0x09, 0x00, 0x00, 0x02, 0x02, 0x01, 0x00, 0x02, 0x05, 0x05, 0x00, 0x03, 0x07, 0x01, 0x01
        /*0010*/ 	.byte	0x02, 0x03, 0x00, 0x00, 0x02, 0x06, 0x01, 0x00, 0x04, 0x0b, 0x08, 0x00, 0x09, 0x00, 0x00, 0x00
        /*0020*/ 	.byte	0x00, 0x00, 0x00, 0x00


//--------------------- .nv.info._Z13reverse_arrayPfi --------------------------
	.section	.nv.info._Z13reverse_arrayPfi,"",@"SHT_CUDA_INFO"
	.sectionflags	@""
	.align	4


	//----- nvinfo : EIATTR_CUDA_API_VERSION
	.align		4
        /*0000*/ 	.byte	0x04, 0x37
        /*0002*/ 	.short	(.L_7 - .L_6)
.L_6:
        /*0004*/ 	.word	0x00000082


	//----- nvinfo : EIATTR_KPARAM_INFO
	.align		4
.L_7:
        /*0008*/ 	.byte	0x04, 0x17
        /*000a*/ 	.short	(.L_9 - .L_8)
.L_8:
        /*000c*/ 	.word	0x00000000
        /*0010*/ 	.short	0x0001
        /*0012*/ 	.short	0x0008
        /*0014*/ 	.byte	0x00, 0xf0, 0x11, 0x00


	//----- nvinfo : EIATTR_KPARAM_INFO
	.align		4
.L_9:
        /*0018*/ 	.byte	0x04, 0x17
        /*001a*/ 	.short	(.L_11 - .L_10)
.L_10:
        /*001c*/ 	.word	0x00000000
        /*0020*/ 	.short	0x0000
        /*0022*/ 	.short	0x0000
        /*0024*/ 	.byte	0x00, 0xf5, 0x21, 0x00


	//----- nvinfo : EIATTR_SPARSE_MMA_MASK
	.align		4
.L_11:
        /*0028*/ 	.byte	0x03, 0x50
        /*002a*/ 	.short	0x0000


	//----- nvinfo : EIATTR_MAXREG_COUNT
	.align		4
        /*002c*/ 	.byte	0x03, 0x1b
        /*002e*/ 	.short	0x00ff


	//----- nvinfo : EIATTR_MERCURY_ISA_VERSION
	.align		4
        /*0030*/ 	.byte	0x03, 0x5f
        /*0032*/ 	.short	0x0101


	//----- nvinfo : EIATTR_VRC_CTA_INIT_COUNT
	.align		4
        /*0034*/ 	.byte	0x02, 0x4a
	.zero		1
	.zero		1


	//----- nvinfo : EIATTR_EXIT_INSTR_OFFSETS
	.align		4
        /*0038*/ 	.byte	0x04, 0x1c
        /*003a*/ 	.short	(.L_13 - .L_12)


	//   ....[0]....
.L_12:
        /*003c*/ 	.word	0x00000080


	//   ....[1]....
        /*0040*/ 	.word	0x00000130


	//----- nvinfo : EIATTR_CBANK_PARAM_SIZE
	.align		4
.L_13:
        /*0044*/ 	.byte	0x03, 0x19
        /*0046*/ 	.short	0x000c


	//----- nvinfo : EIATTR_PARAM_CBANK
	.align		4
        /*0048*/ 	.byte	0x04, 0x0a
        /*004a*/ 	.short	(.L_15 - .L_14)
	.align		4
.L_14:
        /*004c*/ 	.word	index@(.nv.constant0._Z13reverse_arrayPfi)
        /*0050*/ 	.short	0x0380
        /*0052*/ 	.short	0x000c


	//----- nvinfo : EIATTR_SW_WAR
	.align		4
.L_15:
        /*0054*/ 	.byte	0x04, 0x36
        /*0056*/ 	.short	(.L_17 - .L_16)
.L_16:
        /*0058*/ 	.word	0x00000008
.L_17:


//--------------------- .nv.callgraph             --------------------------
	.section	.nv.callgraph,"",@"SHT_CUDA_CALLGRAPH"
	.align	4
	.sectionentsize	8
	.align		4
        /*0000*/ 	.word	0x00000000
	.align		4
        /*0004*/ 	.word	0xffffffff
	.align		4
        /*0008*/ 	.word	0x00000000
	.align		4
        /*000c*/ 	.word	0xfffffffe
	.align		4
        /*0010*/ 	.word	0x00000000
	.align		4
        /*0014*/ 	.word	0xfffffffd
	.align		4
        /*0018*/ 	.word	0x00000000
	.align		4
        /*001c*/ 	.word	0xfffffffc


//--------------------- .text._Z13reverse_arrayPfi --------------------------
	.section	.text._Z13reverse_arrayPfi,"ax",@progbits
	.align	128
        .global         _Z13reverse_arrayPfi
        .type           _Z13reverse_arrayPfi,@function
        .size           _Z13reverse_arrayPfi,(.L_x_1 - _Z13reverse_arrayPfi)
        .other          _Z13reverse_arrayPfi,@"STO_CUDA_ENTRY STV_DEFAULT"
_Z13reverse_arrayPfi:
.text._Z13reverse_arrayPfi:
[----:B------:R-:W-:Y:S01]  /*0000*/  LDC R1, c[0x0][0x37c] ;  /* 0x0000df00ff017b82 */ /* 0x000fe20000000800 */
[----:B------:R-:W0:Y:S01]  /*0010*/  S2R R7, SR_TID.X ;  /* 0x0000000000077919 */ /* 0x000e220000002100 */
[----:B------:R-:W1:Y:S01]  /*0020*/  LDCU UR6, c[0x0][0x388] ;  /* 0x00007100ff0677ac */ /* 0x000e620008000800 */
[----:B------:R-:W0:Y:S01]  /*0030*/  S2R R0, SR_CTAID.X ;  /* 0x0000000000007919 */ /* 0x000e220000002500 */
[----:B------:R-:W0:Y:S01]  /*0040*/  LDCU UR5, c[0x0][0x360] ;  /* 0x00006c00ff0577ac */ /* 0x000e220008000800 */
[----:B-1----:R-:W-:Y:S01]  /*0050*/  USHF.R.S32.HI UR4, URZ, 0x1, UR6 ;  /* 0x00000001ff047899 */ /* 0x002fe20008011406 */
[----:B0-----:R-:W-:-:S05]  /*0060*/  IMAD R7, R0, UR5, R7 ;  /* 0x0000000500077c24 */ /* 0x001fca000f8e0207 */
[----:B------:R-:W-:-:S13]  /*0070*/  ISETP.GE.AND P0, PT, R7, UR4, PT ;  /* 0x0000000407007c0c */ /* 0x000fda000bf06270 */
[----:B------:R-:W-:Y:S05]  /*0080*/  @P0 EXIT ;  /* 0x000000000000094d */ /* 0x000fea0003800000 */
[----:B------:R-:W0:Y:S01]  /*0090*/  LDC.64 R2, c[0x0][0x380] ;  /* 0x0000e000ff027b82 */ /* 0x000e220000000a00 */
[----:B------:R-:W1:Y:S01]  /*00a0*/  LDCU.64 UR4, c[0x0][0x358] ;  /* 0x00006b00ff0477ac */ /* 0x000e620008000a00 */
[----:B------:R-:W-:-:S04]  /*00b0*/  LOP3.LUT R0, RZ, R7, RZ, 0x33, !PT ;  /* 0x00000007ff007212 */ /* 0x000fc800078e33ff */
[----:B------:R-:W-:-:S05]  /*00c0*/  IADD3 R5, PT, PT, R0, UR6, RZ ;  /* 0x0000000600057c10 */ /* 0x000fca000fffe0ff */
[----:B0-----:R-:W-:-:S04]  /*00d0*/  IMAD.WIDE R4, R5, 0x4, R2 ;  /* 0x0000000405047825 */ /* 0x001fc800078e0202 */
[----:B------:R-:W-:Y:S01]  /*00e0*/  IMAD.WIDE R2, R7, 0x4, R2 ;  /* 0x0000000407027825 */ /* 0x000fe200078e0202 */
[----:B-1----:R-:W2:Y:S04]  /*00f0*/  LDG.E R9, desc[UR4][R4.64] ;  /* 0x0000000404097981 */ /* 0x002ea8000c1e1900 */
[----:B------:R-:W3:Y:S04]  /*0100*/  LDG.E R7, desc[UR4][R2.64] ;  /* 0x0000000402077981 */ /* 0x000ee8000c1e1900 */
[----:B--2---:R-:W-:Y:S04]  /*0110*/  STG.E desc[UR4][R2.64], R9 ;  /* 0x0000000902007986 */ /* 0x004fe8000c101904 */
[----:B---3--:R-:W-:Y:S01]  /*0120*/  STG.E desc[UR4][R4.64], R7 ;  /* 0x0000000704007986 */ /* 0x008fe2000c101904 */
[----:B------:R-:W-:Y:S05]  /*0130*/  EXIT ;  /* 0x000000000000794d */ /* 0x000fea0003800000 */
.L_x_0:
[----:B------:R-:W-:-:S00]  /*0140*/  BRA `(.L_x_0) ;  /* 0xfffffffc00fc7947 */ /* 0x000fc0000383ffff */
[----:B------:R-:W-:-:S00]  /*0150*/  NOP ;  /* 0x0000000000007918 */ /* 0x000fc00000000000 */
        /* <DEDUP_REMOVED lines=10> */
.L_x_1:


//--------------------- .nv.shared.reserved.0     --------------------------
	.section	.nv.shared.reserved.0,"aw",@nobits
	.weak		__nv_reservedSMEM_offset_0_alias
	.size		__nv_reservedSMEM_offset_0_alias, 0, 64
	.other		__nv_reservedSMEM_offset_0_alias,@"STO_CUDA_RESERVED_SHARED STV_DEFAULT"
__nv_reservedSMEM_offset_0_alias:
	.zero		0
	.zero		64


//--------------------- .nv.constant0._Z13reverse_arrayPfi --------------------------
	.section	.nv.constant0._Z13reverse_arrayPfi,"a",@progbits
	.sectionflags	@""
	.align	4
.nv.constant0._Z13reverse_arrayPfi:
	.zero		908


//--------------------- SYMBOLS --------------------------

	.type		.nv.reservedSmem.offset0,@object
	.size		.nv.reservedSmem.offset0,0x4
